	.headerflags	@"EF_CUDA_TEXMODE_UNIFIED EF_CUDA_64BIT_ADDRESS EF_CUDA_ACCELERATORS EF_CUDA_SM90 EF_CUDA_VIRTUAL_SM(EF_CUDA_SM90)"
	.elftype	@"ET_EXEC"


//--------------------- .nv.info                  --------------------------
	.section	.nv.info,"",@"SHT_CUDA_INFO"
	.align	4


	//----- nvinfo : EIATTR_REGCOUNT
	.align		4
        /*0000*/ 	.byte	0x04, 0x2f
        /*0002*/ 	.short	(.L_3 - .L_2)
	.align		4
.L_2:
        /*0004*/ 	.word	index@(triton_poi_fused__native_batch_norm_legit_no_training_convolution_relu_11)
        /*0008*/ 	.word	0x00000016


	//----- nvinfo : EIATTR_MIN_STACK_SIZE
	.align		4
.L_3:
        /*000c*/ 	.byte	0x04, 0x12
        /*000e*/ 	.short	(.L_5 - .L_4)
	.align		4
.L_4:
        /*0010*/ 	.word	index@(triton_poi_fused__native_batch_norm_legit_no_training_convolution_relu_11)
        /*0014*/ 	.word	0x00000000


	//----- nvinfo : EIATTR_FRAME_SIZE
	.align		4
.L_5:
        /*0018*/ 	.byte	0x04, 0x11
        /*001a*/ 	.short	(.L_7 - .L_6)
	.align		4
.L_6:
        /*001c*/ 	.word	index@(triton_poi_fused__native_batch_norm_legit_no_training_convolution_relu_11)
        /*0020*/ 	.word	0x00000000


	//----- nvinfo : EIATTR_MIN_STACK_SIZE
	.align		4
.L_7:
        /*0024*/ 	.byte	0x04, 0x12
        /*0026*/ 	.short	(.L_9 - .L_8)
	.align		4
.L_8:
        /*0028*/ 	.word	index@(triton_poi_fused__native_batch_norm_legit_no_training_convolution_relu_11)
        /*002c*/ 	.word	0x00000000
.L_9:


//--------------------- .nv.info.triton_poi_fused__native_batch_norm_legit_no_training_convolution_relu_11 --------------------------
	.section	.nv.info.triton_poi_fused__native_batch_norm_legit_no_training_convolution_relu_11,"",@"SHT_CUDA_INFO"
	.sectionflags	@""
	.align	4


	//----- nvinfo : EIATTR_CUDA_API_VERSION
	.align		4
        /*0000*/ 	.byte	0x04, 0x37
        /*0002*/ 	.short	(.L_11 - .L_10)
.L_10:
        /*0004*/ 	.word	0x0000007c


	//----- nvinfo : EIATTR_KPARAM_INFO
	.align		4
.L_11:
        /*0008*/ 	.byte	0x04, 0x17
        /*000a*/ 	.short	(.L_13 - .L_12)
.L_12:
        /*000c*/ 	.word	0x00000000
        /*0010*/ 	.short	0x0007
        /*0012*/ 	.short	0x0038
        /*0014*/ 	.byte	0x00, 0xf0, 0x11, 0x00


	//----- nvinfo : EIATTR_KPARAM_INFO
	.align		4
.L_13:
        /*0018*/ 	.byte	0x04, 0x17
        /*001a*/ 	.short	(.L_15 - .L_14)
.L_14:
        /*001c*/ 	.word	0x00000000
        /*0020*/ 	.short	0x0006
        /*0022*/ 	.short	0x0030
        /*0024*/ 	.byte	0x00, 0xf4, 0x21, 0x00


	//----- nvinfo : EIATTR_KPARAM_INFO
	.align		4
.L_15:
        /*0028*/ 	.byte	0x04, 0x17
        /*002a*/ 	.short	(.L_17 - .L_16)
.L_16:
        /*002c*/ 	.word	0x00000000
        /*0030*/ 	.short	0x0005
        /*0032*/ 	.short	0x0028
        /*0034*/ 	.byte	0x00, 0xf4, 0x21, 0x00


	//----- nvinfo : EIATTR_KPARAM_INFO
	.align		4
.L_17:
        /*0038*/ 	.byte	0x04, 0x17
        /*003a*/ 	.short	(.L_19 - .L_18)
.L_18:
        /*003c*/ 	.word	0x00000000
        /*0040*/ 	.short	0x0004
        /*0042*/ 	.short	0x0020
        /*0044*/ 	.byte	0x00, 0xf4, 0x21, 0x00


	//----- nvinfo : EIATTR_KPARAM_INFO
	.align		4
.L_19:
        /*0048*/ 	.byte	0x04, 0x17
        /*004a*/ 	.short	(.L_21 - .L_20)
.L_20:
        /*004c*/ 	.word	0x00000000
        /*0050*/ 	.short	0x0003
        /*0052*/ 	.short	0x0018
        /*0054*/ 	.byte	0x00, 0xf4, 0x21, 0x00


	//----- nvinfo : EIATTR_KPARAM_INFO
	.align		4
.L_21:
        /*0058*/ 	.byte	0x04, 0x17
        /*005a*/ 	.short	(.L_23 - .L_22)
.L_22:
        /*005c*/ 	.word	0x00000000
        /*0060*/ 	.short	0x0002
        /*0062*/ 	.short	0x0010
        /*0064*/ 	.byte	0x00, 0xf4, 0x21, 0x00


	//----- nvinfo : EIATTR_KPARAM_INFO
	.align		4
.L_23:
        /*0068*/ 	.byte	0x04, 0x17
        /*006a*/ 	.short	(.L_25 - .L_24)
.L_24:
        /*006c*/ 	.word	0x00000000
        /*0070*/ 	.short	0x0001
        /*0072*/ 	.short	0x0008
        /*0074*/ 	.byte	0x00, 0xf4, 0x21, 0x00


	//----- nvinfo : EIATTR_KPARAM_INFO
	.align		4
.L_25:
        /*0078*/ 	.byte	0x04, 0x17
        /*007a*/ 	.short	(.L_27 - .L_26)
.L_26:
        /*007c*/ 	.word	0x00000000
        /*0080*/ 	.short	0x0000
        /*0082*/ 	.short	0x0000
        /*0084*/ 	.byte	0x00, 0xf4, 0x21, 0x00


	//----- nvinfo : EIATTR_SPARSE_MMA_MASK
	.align		4
.L_27:
        /*0088*/ 	.byte	0x03, 0x50
        /*008a*/ 	.short	0x0000


	//----- nvinfo : EIATTR_MAXREG_COUNT
	.align		4
        /*008c*/ 	.byte	0x03, 0x1b
        /*008e*/ 	.short	0x00ff


	//----- nvinfo : EIATTR_EXIT_INSTR_OFFSETS
	.align		4
        /*0090*/ 	.byte	0x04, 0x1c
        /*0092*/ 	.short	(.L_29 - .L_28)


	//   ....[0]....
.L_28:
        /*0094*/ 	.word	0x00000430


	//----- nvinfo : EIATTR_REQNTID
	.align		4
.L_29:
        /*0098*/ 	.byte	0x04, 0x10
        /*009a*/ 	.short	(.L_31 - .L_30)
.L_30:
        /*009c*/ 	.word	0x00000080
        /*00a0*/ 	.word	0x00000001
        /*00a4*/ 	.word	0x00000001


	//----- nvinfo : EIATTR_CBANK_PARAM_SIZE
	.align		4
.L_31:
        /*00a8*/ 	.byte	0x03, 0x19
        /*00aa*/ 	.short	0x003c


	//----- nvinfo : EIATTR_PARAM_CBANK
	.align		4
        /*00ac*/ 	.byte	0x04, 0x0a
        /*00ae*/ 	.short	(.L_33 - .L_32)
	.align		4
.L_32:
        /*00b0*/ 	.word	index@(.nv.constant0.triton_poi_fused__native_batch_norm_legit_no_training_convolution_relu_11)
        /*00b4*/ 	.short	0x0210
        /*00b6*/ 	.short	0x003c


	//----- nvinfo : EIATTR_SW_WAR
	.align		4
.L_33:
        /*00b8*/ 	.byte	0x04, 0x36
        /*00ba*/ 	.short	(.L_35 - .L_34)
.L_34:
        /*00bc*/ 	.word	0x00000008
.L_35:


//--------------------- .nv.callgraph             --------------------------
	.section	.nv.callgraph,"",@"SHT_CUDA_CALLGRAPH"
	.align	4
	.sectionentsize	8
	.align		4
        /*0000*/ 	.word	0x00000000
	.align		4
        /*0004*/ 	.word	0xffffffff
	.align		4
        /*0008*/ 	.word	0x00000000
	.align		4
        /*000c*/ 	.word	0xfffffffe
	.align		4
        /*0010*/ 	.word	0x00000000
	.align		4
        /*0014*/ 	.word	0xfffffffd
	.align		4
        /*0018*/ 	.word	0x00000000
	.align		4
        /*001c*/ 	.word	0xfffffffc


//--------------------- .nv.constant4             --------------------------
	.section	.nv.constant4,"a",@progbits
	.align	8
	.align		8
.nv.constant4:
        /*0000*/ 	.dword	_$_str
	.align		8
        /*0008*/ 	.dword	_$_str_$_2


//--------------------- .text.triton_poi_fused__native_batch_norm_legit_no_training_convolution_relu_11 --------------------------
	.section	.text.triton_poi_fused__native_batch_norm_legit_no_training_convolution_relu_11,"ax",@progbits
	.align	128
        .global         triton_poi_fused__native_batch_norm_legit_no_training_convolution_relu_11
        .type           triton_poi_fused__native_batch_norm_legit_no_training_convolution_relu_11,@function
        .size           triton_poi_fused__native_batch_norm_legit_no_training_convolution_relu_11,(.L_x_1 - triton_poi_fused__native_batch_norm_legit_no_training_convolution_relu_11)
        .other          triton_poi_fused__native_batch_norm_legit_no_training_convolution_relu_11,@"STO_CUDA_ENTRY STV_DEFAULT"
triton_poi_fused__native_batch_norm_legit_no_training_convolution_relu_11:
.text.triton_poi_fused__native_batch_norm_legit_no_training_convolution_relu_11:
[----:B------:R-:W-:Y:S01]  /*0000*/  LDC R1, c[0x0][0x28] ;  /* 0x00000a00ff017b82 */ /* 0x000fe20000000800 */
[----:B------:R-:W1:Y:S07]  /*0010*/  S2R R0, SR_TID.X ;  /* 0x0000000000007919 */ /* 0x000e6e0000002100 */
[----:B------:R-:W2:Y:S01]  /*0020*/  LDC.64 R6, c[0x0][0x228] ;  /* 0x00008a00ff067b82 */ /* 0x000ea20000000a00 */
[----:B------:R-:W-:Y:S01]  /*0030*/  ULDC.64 UR4, c[0x0][0x208] ;  /* 0x0000820000047ab9 */ /* 0x000fe20000000a00 */
[----:B------:R-:W3:Y:S06]  /*0040*/  S2R R5, SR_CTAID.X ;  /* 0x0000000000057919 */ /* 0x000eec0000002500 */
[----:B------:R-:W4:Y:S08]  /*0050*/  LDC.64 R12, c[0x0][0x218] ;  /* 0x00008600ff0c7b82 */ /* 0x000f300000000a00 */
[----:B------:R-:W5:Y:S08]  /*0060*/  LDC.64 R14, c[0x0][0x220] ;  /* 0x00008800ff0e7b82 */ /* 0x000f700000000a00 */
[----:B------:R-:W5:Y:S01]  /*0070*/  LDC.64 R10, c[0x0][0x238] ;  /* 0x00008e00ff0a7b82 */ /* 0x000f620000000a00 */
[----:B-1----:R-:W-:-:S07]  /*0080*/  SHF.L.U32 R0, R0, 0x1, RZ ;  /* 0x0000000100007819 */ /* 0x002fce00000006ff */
[----:B------:R-:W1:Y:S01]  /*0090*/  LDC.64 R16, c[0x0][0x230] ;  /* 0x00008c00ff107b82 */ /* 0x000e620000000a00 */
[----:B---3--:R-:W-:Y:S02]  /*00a0*/  SHF.R.S32.HI R3, RZ, 0x17, R5 ;  /* 0x00000017ff037819 */ /* 0x008fe40000011405 */
[----:B------:R-:W-:Y:S02]  /*00b0*/  LOP3.LUT R0, R0, 0xfe, RZ, 0xc0, !PT ;  /* 0x000000fe00007812 */ /* 0x000fe400078ec0ff */
[----:B------:R-:W-:Y:S02]  /*00c0*/  SGXT R3, R3, 0x1 ;  /* 0x000000010303781a */ /* 0x000fe40000000200 */
[----:B------:R-:W-:-:S04]  /*00d0*/  LEA R0, R5, R0, 0x8 ;  /* 0x0000000005007211 */ /* 0x000fc800078e40ff */
[----:B------:R-:W-:-:S04]  /*00e0*/  LEA.HI R3, R3, R0, RZ, 0x7 ;  /* 0x0000000003037211 */ /* 0x000fc800078f38ff */
[----:B------:R-:W-:-:S04]  /*00f0*/  LOP3.LUT R3, R3, 0xffffff80, RZ, 0xc0, !PT ;  /* 0xffffff8003037812 */ /* 0x000fc800078ec0ff */
[----:B------:R-:W-:Y:S02]  /*0100*/  IADD3 R8, R0, -R3, RZ ;  /* 0x8000000300087210 */ /* 0x000fe40007ffe0ff */
[----:B------:R-:W3:Y:S03]  /*0110*/  LDC.64 R2, c[0x0][0x210] ;  /* 0x00008400ff027b82 */ /* 0x000ee60000000a00 */
[----:B--2---:R-:W-:-:S06]  /*0120*/  IMAD.WIDE R6, R8, 0x4, R6 ;  /* 0x0000000408067825 */ /* 0x004fcc00078e0206 */
[----:B------:R-:W2:Y:S01]  /*0130*/  LDG.E.EL.64 R6, desc[UR4][R6.64] ;  /* 0x0000000406067981 */ /* 0x000ea2000c2e1b00 */
[----:B----4-:R-:W-:-:S04]  /*0140*/  IMAD.WIDE R12, R8, 0x4, R12 ;  /* 0x00000004080c7825 */ /* 0x010fc800078e020c */
[C---:B-----5:R-:W-:Y:S02]  /*0150*/  IMAD.WIDE R14, R8.reuse, 0x4, R14 ;  /* 0x00000004080e7825 */ /* 0x060fe400078e020e */
[----:B------:R-:W4:Y:S02]  /*0160*/  LDG.E.EL.64 R12, desc[UR4][R12.64] ;  /* 0x000000040c0c7981 */ /* 0x000f24000c2e1b00 */
[----:B0-----:R-:W-:Y:S02]  /*0170*/  IMAD.WIDE R10, R8, 0x4, R10 ;  /* 0x00000004080a7825 */ /* 0x001fe400078e020a */
[----:B------:R-:W5:Y:S02]  /*0180*/  LDG.E.EL.64 R14, desc[UR4][R14.64] ;  /* 0x000000040e0e7981 */ /* 0x000f64000c2e1b00 */
[----:B---3--:R-:W-:Y:S02]  /*0190*/  IMAD.WIDE R2, R0, 0x4, R2 ;  /* 0x0000000400027825 */ /* 0x008fe400078e0202 */
[----:B------:R-:W3:Y:S04]  /*01a0*/  LDG.E.EL.64 R10, desc[UR4][R10.64] ;  /* 0x000000040a0a7981 */ /* 0x000ee8000c2e1b00 */
[----:B------:R-:W4:Y:S01]  /*01b0*/  LDG.E.64 R4, desc[UR4][R2.64] ;  /* 0x0000000402047981 */ /* 0x000f22000c1e1b00 */
[----:B-1----:R-:W-:-:S05]  /*01c0*/  IMAD.WIDE R16, R8, 0x4, R16 ;  /* 0x0000000408107825 */ /* 0x002fca00078e0210 */
[----:B------:R0:W3:Y:S02]  /*01d0*/  LDG.E.EL.64 R8, desc[UR4][R16.64] ;  /* 0x0000000410087981 */ /* 0x0000e4000c2e1b00 */
[----:B0-----:R-:W-:Y:S01]  /*01e0*/  HFMA2.MMA R16, -RZ, RZ, 1.625, 0 ;  /* 0x3e800000ff107435 */ /* 0x001fe200000001ff */
[----:B--2---:R-:W-:Y:S01]  /*01f0*/  FADD R6, R6, 9.9999997473787516356e-06 ;  /* 0x3727c5ac06067421 */ /* 0x004fe20000000000 */
[----:B------:R-:W-:-:S03]  /*0200*/  FADD R7, R7, 9.9999997473787516356e-06 ;  /* 0x3727c5ac07077421 */ /* 0x000fc60000000000 */
[----:B------:R-:W0:Y:S08]  /*0210*/  MUFU.SQRT R18, R6 ;  /* 0x0000000600127308 */ /* 0x000e300000002000 */
[----:B------:R1:W2:Y:S01]  /*0220*/  MUFU.SQRT R19, R7 ;  /* 0x0000000700137308 */ /* 0x0002a20000002000 */
[C---:B0-----:R-:W-:Y:S02]  /*0230*/  FSETP.GT.AND P0, PT, R18.reuse, 8.50705917302346158658e+37, PT ;  /* 0x7e8000001200780b */ /* 0x041fe40003f04000 */
[----:B------:R-:W-:Y:S01]  /*0240*/  FSETP.GEU.AND P2, PT, R18, 1.175494350822287508e-38, PT ;  /* 0x008000001200780b */ /* 0x000fe20003f4e000 */
[----:B-1----:R-:W0:Y:S01]  /*0250*/  LDC.64 R6, c[0x0][0x240] ;  /* 0x00009000ff067b82 */ /* 0x002e220000000a00 */
[----:B--2---:R-:W-:-:S02]  /*0260*/  FSETP.GT.AND P1, PT, R19, 8.50705917302346158658e+37, PT ;  /* 0x7e8000001300780b */ /* 0x004fc40003f24000 */
[----:B------:R-:W-:-:S07]  /*0270*/  FSETP.GEU.AND P3, PT, R19, 1.175494350822287508e-38, PT ;  /* 0x008000001300780b */ /* 0x000fce0003f6e000 */
[----:B------:R-:W-:-:S04]  /*0280*/  @P0 FMUL R18, R18, 0.25 ;  /* 0x3e80000012120820 */ /* 0x000fc80000400000 */
[----:B------:R-:W-:Y:S01]  /*0290*/  @!P2 FMUL R18, R18, 16777216 ;  /* 0x4b8000001212a820 */ /* 0x000fe20000400000 */
[----:B------:R-:W-:-:S04]  /*02a0*/  @P1 FMUL R19, R19, 0.25 ;  /* 0x3e80000013131820 */ /* 0x000fc80000400000 */
[----:B------:R-:W-:Y:S01]  /*02b0*/  @!P3 FMUL R19, R19, 16777216 ;  /* 0x4b8000001313b820 */ /* 0x000fe20000400000 */
[----:B------:R-:W1:Y:S01]  /*02c0*/  MUFU.RCP R18, R18 ;  /* 0x0000001200127308 */ /* 0x000e620000001000 */
[----:B------:R-:W-:-:S07]  /*02d0*/  FSEL R17, R16, 1, P0 ;  /* 0x3f80000010117808 */ /* 0x000fce0000000000 */
[----:B------:R-:W2:Y:S01]  /*02e0*/  MUFU.RCP R19, R19 ;  /* 0x0000001300137308 */ /* 0x000ea20000001000 */
[----:B------:R-:W-:Y:S01]  /*02f0*/  FSEL R16, R16, 1, P1 ;  /* 0x3f80000010107808 */ /* 0x000fe20000800000 */
[----:B------:R-:W-:Y:S01]  /*0300*/  @!P2 FMUL R17, R17, 16777216 ;  /* 0x4b8000001111a820 */ /* 0x000fe20000400000 */
[----:B----4-:R-:W-:Y:S01]  /*0310*/  FADD R4, R4, R12 ;  /* 0x0000000c04047221 */ /* 0x010fe20000000000 */
[----:B------:R-:W-:Y:S02]  /*0320*/  FADD R5, R5, R13 ;  /* 0x0000000d05057221 */ /* 0x000fe40000000000 */
[----:B------:R-:W-:Y:S01]  /*0330*/  @!P3 FMUL R16, R16, 16777216 ;  /* 0x4b8000001010b820 */ /* 0x000fe20000400000 */
[----:B-1----:R-:W-:Y:S01]  /*0340*/  FMUL R17, R18, R17 ;  /* 0x0000001112117220 */ /* 0x002fe20000400000 */
[----:B-----5:R-:W-:Y:S01]  /*0350*/  FADD R14, -R14, R4 ;  /* 0x000000040e0e7221 */ /* 0x020fe20000000100 */
[----:B------:R-:W-:Y:S01]  /*0360*/  FADD R15, -R15, R5 ;  /* 0x000000050f0f7221 */ /* 0x000fe20000000100 */
[----:B--2---:R-:W-:-:S02]  /*0370*/  FMUL R16, R19, R16 ;  /* 0x0000001013107220 */ /* 0x004fc40000400000 */
[----:B------:R-:W-:Y:S02]  /*0380*/  FMUL R17, R14, R17 ;  /* 0x000000110e117220 */ /* 0x000fe40000400000 */
[----:B------:R-:W-:Y:S02]  /*0390*/  FMUL R16, R15, R16 ;  /* 0x000000100f107220 */ /* 0x000fe40000400000 */
[----:B---3--:R-:W-:Y:S02]  /*03a0*/  FFMA R8, R8, R17, R10 ;  /* 0x0000001108087223 */ /* 0x008fe4000000000a */
[----:B------:R-:W-:-:S03]  /*03b0*/  FFMA R9, R9, R16, R11 ;  /* 0x0000001009097223 */ /* 0x000fc6000000000b */
[----:B------:R-:W-:Y:S02]  /*03c0*/  FSETP.GEU.AND P0, PT, R8, RZ, PT ;  /* 0x000000ff0800720b */ /* 0x000fe40003f0e000 */
[C---:B------:R-:W-:Y:S01]  /*03d0*/  FSETP.GEU.AND P1, PT, R9.reuse, RZ, PT ;  /* 0x000000ff0900720b */ /* 0x040fe20003f2e000 */
[----:B0-----:R-:W-:Y:S01]  /*03e0*/  IMAD.WIDE R6, R0, 0x4, R6 ;  /* 0x0000000400067825 */ /* 0x001fe200078e0206 */
[----:B------:R-:W-:Y:S02]  /*03f0*/  FSEL R8, R8, RZ, P0 ;  /* 0x000000ff08087208 */ /* 0x000fe40000000000 */
[----:B------:R-:W-:Y:S01]  /*0400*/  FSEL R9, R9, RZ, P1 ;  /* 0x000000ff09097208 */ /* 0x000fe20000800000 */
[----:B------:R-:W-:Y:S04]  /*0410*/  STG.E.64 desc[UR4][R2.64], R4 ;  /* 0x0000000402007986 */ /* 0x000fe8000c101b04 */
[----:B------:R-:W-:Y:S01]  /*0420*/  STG.E.64 desc[UR4][R6.64], R8 ;  /* 0x0000000806007986 */ /* 0x000fe2000c101b04 */
[----:B------:R-:W-:Y:S05]  /*0430*/  EXIT ;  /* 0x000000000000794d */ /* 0x000fea0003800000 */
.L_x_0:
[----:B------:R-:W-:-:S00]  /*0440*/  BRA `(.L_x_0) ;  /* 0xfffffffc00fc7947 */ /* 0x000fc0000383ffff */
[----:B------:R-:W-:-:S00]  /*0450*/  NOP ;  /* 0x0000000000007918 */ /* 0x000fc00000000000 */
        /* <DEDUP_REMOVED lines=10> */
.L_x_1:


//--------------------- .nv.global.init           --------------------------
	.section	.nv.global.init,"aw",@progbits
.nv.global.init:
	.type		_$_str,@object
	.size		_$_str,(_$_str_$_2 - _$_str)
_$_str:
        /*0000*/ 	.byte	0x5f, 0x5f, 0x43, 0x55, 0x44, 0x41, 0x5f, 0x46, 0x54, 0x5a, 0x00
	.type		_$_str_$_2,@object
	.size		_$_str_$_2,(.L_1 - _$_str_$_2)
_$_str_$_2:
        /*000b*/ 	.byte	0x5f, 0x5f, 0x43, 0x55, 0x44, 0x41, 0x5f, 0x50, 0x52, 0x45, 0x43, 0x5f, 0x53, 0x51, 0x52, 0x54
        /*001b*/ 	.byte	0x00
.L_1:


//--------------------- .nv.constant0.triton_poi_fused__native_batch_norm_legit_no_training_convolution_relu_11 --------------------------
	.section	.nv.constant0.triton_poi_fused__native_batch_norm_legit_no_training_convolution_relu_11,"a",@progbits
	.sectionflags	@""
	.align	4
.nv.constant0.triton_poi_fused__native_batch_norm_legit_no_training_convolution_relu_11:
	.zero		588
